//
// Generated by NVIDIA NVVM Compiler
//
// Compiler Build ID: CL-36424714
// Cuda compilation tools, release 13.0, V13.0.88
// Based on NVVM 20.0.0
//

.version 9.0
.target sm_100
.address_size 64

	// .globl	_Z13printThreadIDv
.extern .func  (.param .b32 func_retval0) vprintf
(
	.param .b64 vprintf_param_0,
	.param .b64 vprintf_param_1
)
;
.global .align 1 .b8 $str[39] = {84, 104, 114, 101, 97, 100, 32, 37, 100, 58, 32, 73, 39, 109, 32, 114, 117, 110, 110, 105, 110, 103, 32, 111, 110, 32, 97, 32, 71, 80, 85, 32, 99, 111, 114, 101, 33, 10};
.global .align 1 .b8 $str$1[28] = {84, 104, 114, 101, 97, 100, 32, 37, 100, 58, 32, 37, 100, 32, 115, 113, 117, 97, 114, 101, 100, 32, 61, 32, 37, 100, 10};
.global .align 1 .b8 $str$2[39] = {84, 104, 114, 101, 97, 100, 32, 37, 100, 58, 32, 68, 111, 105, 110, 103, 32, 119, 111, 114, 107, 32, 105, 116, 101, 114, 97, 116, 105, 111, 110, 32, 37, 100, 47, 37, 100, 10};

.visible .entry _Z13printThreadIDv()
{
	.local .align 8 .b8 	__local_depot0[8];
	.reg .b64 	%SP;
	.reg .b64 	%SPL;
	.reg .b32 	%r<4>;
	.reg .b64 	%rd<5>;

	mov.u64 	%SPL, __local_depot0;
	cvta.local.u64 	%SP, %SPL;
	add.u64 	%rd1, %SP, 0;
	add.u64 	%rd2, %SPL, 0;
	mov.u32 	%r1, %tid.x;
	st.local.u32 	[%rd2], %r1;
	mov.u64 	%rd3, $str;
	cvta.global.u64 	%rd4, %rd3;
	{ // callseq 0, 0
	.param .b64 param0;
	st.param.b64 	[param0], %rd4;
	.param .b64 param1;
	st.param.b64 	[param1], %rd1;
	.param .b32 retval0;
	call.uni (retval0), 
	vprintf, 
	(
	param0, 
	param1
	);
	ld.param.b32 	%r2, [retval0];
	} // callseq 0
	ret;

}
	// .globl	_Z10doMathWorkv
.visible .entry _Z10doMathWorkv()
{
	.local .align 8 .b8 	__local_depot1[16];
	.reg .b64 	%SP;
	.reg .b64 	%SPL;
	.reg .b32 	%r<5>;
	.reg .b64 	%rd<5>;

	mov.u64 	%SPL, __local_depot1;
	cvta.local.u64 	%SP, %SPL;
	add.u64 	%rd1, %SP, 0;
	add.u64 	%rd2, %SPL, 0;
	mov.u32 	%r1, %tid.x;
	mul.lo.s32 	%r2, %r1, %r1;
	st.local.v2.u32 	[%rd2], {%r1, %r1};
	st.local.u32 	[%rd2+8], %r2;
	mov.u64 	%rd3, $str$1;
	cvta.global.u64 	%rd4, %rd3;
	{ // callseq 1, 0
	.param .b64 param0;
	st.param.b64 	[param0], %rd4;
	.param .b64 param1;
	st.param.b64 	[param1], %rd1;
	.param .b32 retval0;
	call.uni (retval0), 
	vprintf, 
	(
	param0, 
	param1
	);
	ld.param.b32 	%r3, [retval0];
	} // callseq 1
	ret;

}
	// .globl	_Z23demonstrateIndependencev
.visible .entry _Z23demonstrateIndependencev()
{
	.local .align 8 .b8 	__local_depot2[16];
	.reg .b64 	%SP;
	.reg .b64 	%SPL;
	.reg .pred 	%p<2>;
	.reg .b16 	%rs<6>;
	.reg .b32 	%r<13>;
	.reg .b64 	%rd<6>;

	mov.u64 	%SPL, __local_depot2;
	cvta.local.u64 	%SP, %SPL;
	add.u64 	%rd2, %SP, 0;
	add.u64 	%rd1, %SPL, 0;
	mov.u32 	%r1, %tid.x;
	cvt.u16.u32 	%rs1, %r1;
	mul.hi.u16 	%rs2, %rs1, 21846;
	mul.lo.s16 	%rs3, %rs2, 3;
	sub.s16 	%rs4, %rs1, %rs3;
	add.s16 	%rs5, %rs4, 1;
	cvt.u32.u16 	%r2, %rs5;
	neg.s32 	%r11, %r2;
	mov.b32 	%r12, 0;
	mov.u64 	%rd3, $str$2;
$L__BB2_1:
	.pragma "nounroll";
	add.s32 	%r12, %r12, 1;
	st.local.v2.u32 	[%rd1], {%r1, %r12};
	st.local.u32 	[%rd1+8], %r2;
	cvta.global.u64 	%rd4, %rd3;
	{ // callseq 2, 0
	.param .b64 param0;
	st.param.b64 	[param0], %rd4;
	.param .b64 param1;
	st.param.b64 	[param1], %rd2;
	.param .b32 retval0;
	call.uni (retval0), 
	vprintf, 
	(
	param0, 
	param1
	);
	ld.param.b32 	%r9, [retval0];
	} // callseq 2
	add.s32 	%r11, %r11, 1;
	setp.ne.s32 	%p1, %r11, 0;
	@%p1 bra 	$L__BB2_1;
	ret;

}


// ===== COMPILED SASS (sm_100) =====

	.target	sm_100

	.elftype	@"ET_EXEC"


//--------------------- .note.nv.tkinfo           --------------------------
	.section	.note.nv.tkinfo,"",@"SHT_NOTE"
	.sectionflags	@"SHF_NOTE_NV_TKINFO"
	.tkinfo
        /*0018*/ 	.word	0x00000002
        /*0030*/ 	.string	""
        /*0030*/ 	.string	"ptxas"
        /*0030*/ 	.string	"Cuda compilation tools, release 13.0, V13.0.88"
        /*0030*/ 	.string	"Build cuda_13.0.r13.0/compiler.36424714_0"
        /*0030*/ 	.string	"-arch sm_100 -m 64 "



//--------------------- .note.nv.cuinfo           --------------------------
	.section	.note.nv.cuinfo,"",@"SHT_NOTE"
	.sectionflags	@"SHF_NOTE_NV_CUINFO"
        /*0018*/ 	.short	0x0002
        /*001a*/ 	.short	0x0064
        /*001c*/ 	.short	0x0082
	.zero		2


//--------------------- .nv.info                  --------------------------
	.section	.nv.info,"",@"SHT_CUDA_INFO"
	.align	4


	//----- nvinfo : EIATTR_REGCOUNT
	.align		4
        /*0000*/ 	.byte	0x04, 0x2f
        /*0002*/ 	.short	(.L_4 - .L_3)
	.align		4
.L_3:
        /*0004*/ 	.word	index@(_Z13printThreadIDv)
        /*0008*/ 	.word	0x00000018


	//----- nvinfo : EIATTR_FRAME_SIZE
	.align		4
.L_4:
        /*000c*/ 	.byte	0x04, 0x11
        /*000e*/ 	.short	(.L_6 - .L_5)
	.align		4
.L_5:
        /*0010*/ 	.word	index@(_Z13printThreadIDv)
        /*0014*/ 	.word	0x00000008


	//----- nvinfo : EIATTR_REGCOUNT
	.align		4
.L_6:
        /*0018*/ 	.byte	0x04, 0x2f
        /*001a*/ 	.short	(.L_8 - .L_7)
	.align		4
.L_7:
        /*001c*/ 	.word	index@(_Z10doMathWorkv)
        /*0020*/ 	.word	0x00000018


	//----- nvinfo : EIATTR_FRAME_SIZE
	.align		4
.L_8:
        /*0024*/ 	.byte	0x04, 0x11
        /*0026*/ 	.short	(.L_10 - .L_9)
	.align		4
.L_9:
        /*0028*/ 	.word	index@(_Z10doMathWorkv)
        /*002c*/ 	.word	0x00000010


	//----- nvinfo : EIATTR_REGCOUNT
	.align		4
.L_10:
        /*0030*/ 	.byte	0x04, 0x2f
        /*0032*/ 	.short	(.L_12 - .L_11)
	.align		4
.L_11:
        /*0034*/ 	.word	index@(_Z23demonstrateIndependencev)
        /*0038*/ 	.word	0x0000001a


	//----- nvinfo : EIATTR_FRAME_SIZE
	.align		4
.L_12:
        /*003c*/ 	.byte	0x04, 0x11
        /*003e*/ 	.short	(.L_14 - .L_13)
	.align		4
.L_13:
        /*0040*/ 	.word	index@(_Z23demonstrateIndependencev)
        /*0044*/ 	.word	0x00000010


	//----- nvinfo : EIATTR_MIN_STACK_SIZE
	.align		4
.L_14:
        /*0048*/ 	.byte	0x04, 0x12
        /*004a*/ 	.short	(.L_16 - .L_15)
	.align		4
.L_15:
        /*004c*/ 	.word	index@(_Z23demonstrateIndependencev)
        /*0050*/ 	.word	0x00000010


	//----- nvinfo : EIATTR_MIN_STACK_SIZE
	.align		4
.L_16:
        /*0054*/ 	.byte	0x04, 0x12
        /*0056*/ 	.short	(.L_18 - .L_17)
	.align		4
.L_17:
        /*0058*/ 	.word	index@(_Z10doMathWorkv)
        /*005c*/ 	.word	0x00000010


	//----- nvinfo : EIATTR_MIN_STACK_SIZE
	.align		4
.L_18:
        /*0060*/ 	.byte	0x04, 0x12
        /*0062*/ 	.short	(.L_20 - .L_19)
	.align		4
.L_19:
        /*0064*/ 	.word	index@(_Z13printThreadIDv)
        /*0068*/ 	.word	0x00000008
.L_20:


//--------------------- .nv.compat                --------------------------
	.section	.nv.compat,"",@"SHT_CUDA_COMPAT_INFO"
	.align	4
        /*0000*/ 	.byte	0x02, 0x09, 0x00, 0x00, 0x02, 0x02, 0x01, 0x00, 0x02, 0x05, 0x05, 0x00, 0x03, 0x07, 0x01, 0x01
        /*0010*/ 	.byte	0x02, 0x03, 0x00, 0x00, 0x02, 0x06, 0x01, 0x00, 0x04, 0x0b, 0x08, 0x00, 0x09, 0x00, 0x00, 0x00
        /*0020*/ 	.byte	0x00, 0x00, 0x00, 0x00


//--------------------- .nv.info._Z23demonstrateIndependencev --------------------------
	.section	.nv.info._Z23demonstrateIndependencev,"",@"SHT_CUDA_INFO"
	.sectionflags	@""
	.align	4


	//----- nvinfo : EIATTR_CUDA_API_VERSION
	.align		4
        /*0000*/ 	.byte	0x04, 0x37
        /*0002*/ 	.short	(.L_22 - .L_21)
.L_21:
        /*0004*/ 	.word	0x00000082


	//----- nvinfo : EIATTR_SPARSE_MMA_MASK
	.align		4
.L_22:
        /*0008*/ 	.byte	0x03, 0x50
        /*000a*/ 	.short	0x0000


	//----- nvinfo : EIATTR_MAXREG_COUNT
	.align		4
        /*000c*/ 	.byte	0x03, 0x1b
        /*000e*/ 	.short	0x00ff


	//----- nvinfo : EIATTR_EXTERNS
	.align		4
        /*0010*/ 	.byte	0x04, 0x0f
        /*0012*/ 	.short	(.L_24 - .L_23)


	//   ....[0]....
	.align		4
.L_23:
        /*0014*/ 	.word	index@(vprintf)


	//----- nvinfo : EIATTR_MERCURY_ISA_VERSION
	.align		4
.L_24:
        /*0018*/ 	.byte	0x03, 0x5f
        /*001a*/ 	.short	0x0101


	//----- nvinfo : EIATTR_VRC_CTA_INIT_COUNT
	.align		4
        /*001c*/ 	.byte	0x02, 0x4a
	.zero		1
	.zero		1


	//----- nvinfo : EIATTR_SYSCALL_OFFSETS
	.align		4
        /*0020*/ 	.byte	0x04, 0x46
        /*0022*/ 	.short	(.L_26 - .L_25)


	//   ....[0]....
.L_25:
        /*0024*/ 	.word	0x00000200


	//----- nvinfo : EIATTR_EXIT_INSTR_OFFSETS
	.align		4
.L_26:
        /*0028*/ 	.byte	0x04, 0x1c
        /*002a*/ 	.short	(.L_28 - .L_27)


	//   ....[0]....
.L_27:
        /*002c*/ 	.word	0x00000230


	//----- nvinfo : EIATTR_CRS_STACK_SIZE
	.align		4
.L_28:
        /*0030*/ 	.byte	0x04, 0x1e
        /*0032*/ 	.short	(.L_30 - .L_29)
.L_29:
        /*0034*/ 	.word	0x00000000


	//----- nvinfo : EIATTR_SW_WAR
	.align		4
.L_30:
        /*0038*/ 	.byte	0x04, 0x36
        /*003a*/ 	.short	(.L_32 - .L_31)
.L_31:
        /*003c*/ 	.word	0x00000008
.L_32:


//--------------------- .nv.info._Z10doMathWorkv  --------------------------
	.section	.nv.info._Z10doMathWorkv,"",@"SHT_CUDA_INFO"
	.sectionflags	@""
	.align	4


	//----- nvinfo : EIATTR_CUDA_API_VERSION
	.align		4
        /*0000*/ 	.byte	0x04, 0x37
        /*0002*/ 	.short	(.L_34 - .L_33)
.L_33:
        /*0004*/ 	.word	0x00000082


	//----- nvinfo : EIATTR_SPARSE_MMA_MASK
	.align		4
.L_34:
        /*0008*/ 	.byte	0x03, 0x50
        /*000a*/ 	.short	0x0000


	//----- nvinfo : EIATTR_MAXREG_COUNT
	.align		4
        /*000c*/ 	.byte	0x03, 0x1b
        /*000e*/ 	.short	0x00ff


	//----- nvinfo : EIATTR_EXTERNS
	.align		4
        /*0010*/ 	.byte	0x04, 0x0f
        /*0012*/ 	.short	(.L_36 - .L_35)


	//   ....[0]....
	.align		4
.L_35:
        /*0014*/ 	.word	index@(vprintf)


	//----- nvinfo : EIATTR_MERCURY_ISA_VERSION
	.align		4
.L_36:
        /*0018*/ 	.byte	0x03, 0x5f
        /*001a*/ 	.short	0x0101


	//----- nvinfo : EIATTR_VRC_CTA_INIT_COUNT
	.align		4
        /*001c*/ 	.byte	0x02, 0x4a
	.zero		1
	.zero		1


	//----- nvinfo : EIATTR_SYSCALL_OFFSETS
	.align		4
        /*0020*/ 	.byte	0x04, 0x46
        /*0022*/ 	.short	(.L_38 - .L_37)


	//   ....[0]....
.L_37:
        /*0024*/ 	.word	0x00000110


	//----- nvinfo : EIATTR_EXIT_INSTR_OFFSETS
	.align		4
.L_38:
        /*0028*/ 	.byte	0x04, 0x1c
        /*002a*/ 	.short	(.L_40 - .L_39)


	//   ....[0]....
.L_39:
        /*002c*/ 	.word	0x00000120


	//----- nvinfo : EIATTR_SW_WAR
	.align		4
.L_40:
        /*0030*/ 	.byte	0x04, 0x36
        /*0032*/ 	.short	(.L_42 - .L_41)
.L_41:
        /*0034*/ 	.word	0x00000008
.L_42:


//--------------------- .nv.info._Z13printThreadIDv --------------------------
	.section	.nv.info._Z13printThreadIDv,"",@"SHT_CUDA_INFO"
	.sectionflags	@""
	.align	4


	//----- nvinfo : EIATTR_CUDA_API_VERSION
	.align		4
        /*0000*/ 	.byte	0x04, 0x37
        /*0002*/ 	.short	(.L_44 - .L_43)
.L_43:
        /*0004*/ 	.word	0x00000082


	//----- nvinfo : EIATTR_SPARSE_MMA_MASK
	.align		4
.L_44:
        /*0008*/ 	.byte	0x03, 0x50
        /*000a*/ 	.short	0x0000


	//----- nvinfo : EIATTR_MAXREG_COUNT
	.align		4
        /*000c*/ 	.byte	0x03, 0x1b
        /*000e*/ 	.short	0x00ff


	//----- nvinfo : EIATTR_EXTERNS
	.align		4
        /*0010*/ 	.byte	0x04, 0x0f
        /*0012*/ 	.short	(.L_46 - .L_45)


	//   ....[0]....
	.align		4
.L_45:
        /*0014*/ 	.word	index@(vprintf)


	//----- nvinfo : EIATTR_MERCURY_ISA_VERSION
	.align		4
.L_46:
        /*0018*/ 	.byte	0x03, 0x5f
        /*001a*/ 	.short	0x0101


	//----- nvinfo : EIATTR_VRC_CTA_INIT_COUNT
	.align		4
        /*001c*/ 	.byte	0x02, 0x4a
	.zero		1
	.zero		1


	//----- nvinfo : EIATTR_SYSCALL_OFFSETS
	.align		4
        /*0020*/ 	.byte	0x04, 0x46
        /*0022*/ 	.short	(.L_48 - .L_47)


	//   ....[0]....
.L_47:
        /*0024*/ 	.word	0x000000e0


	//----- nvinfo : EIATTR_EXIT_INSTR_OFFSETS
	.align		4
.L_48:
        /*0028*/ 	.byte	0x04, 0x1c
        /*002a*/ 	.short	(.L_50 - .L_49)


	//   ....[0]....
.L_49:
        /*002c*/ 	.word	0x000000f0


	//----- nvinfo : EIATTR_SW_WAR
	.align		4
.L_50:
        /*0030*/ 	.byte	0x04, 0x36
        /*0032*/ 	.short	(.L_52 - .L_51)
.L_51:
        /*0034*/ 	.word	0x00000008
.L_52:


//--------------------- .nv.callgraph             --------------------------
	.section	.nv.callgraph,"",@"SHT_CUDA_CALLGRAPH"
	.align	4
	.sectionentsize	8
	.align		4
        /*0000*/ 	.word	0x00000000
	.align		4
        /*0004*/ 	.word	0xffffffff
	.align		4
        /*0008*/ 	.word	index@(_Z23demonstrateIndependencev)
	.align		4
        /*000c*/ 	.word	index@(vprintf)
	.align		4
        /*0010*/ 	.word	index@(_Z10doMathWorkv)
	.align		4
        /*0014*/ 	.word	index@(vprintf)
	.align		4
        /*0018*/ 	.word	index@(_Z13printThreadIDv)
	.align		4
        /*001c*/ 	.word	index@(vprintf)
	.align		4
        /*0020*/ 	.word	0x00000000
	.align		4
        /*0024*/ 	.word	0xfffffffe
	.align		4
        /*0028*/ 	.word	0x00000000
	.align		4
        /*002c*/ 	.word	0xfffffffd
	.align		4
        /*0030*/ 	.word	0x00000000
	.align		4
        /*0034*/ 	.word	0xfffffffc


//--------------------- .nv.constant4             --------------------------
	.section	.nv.constant4,"a",@progbits
	.align	8
	.align		8
.nv.constant4:
        /*0000*/ 	.dword	vprintf
	.align		8
        /*0008*/ 	.dword	$str
	.align		8
        /*0010*/ 	.dword	$str$1
	.align		8
        /*0018*/ 	.dword	$str$2


//--------------------- .text._Z23demonstrateIndependencev --------------------------
	.section	.text._Z23demonstrateIndependencev,"ax",@progbits
	.align	128
        .global         _Z23demonstrateIndependencev
        .type           _Z23demonstrateIndependencev,@function
        .size           _Z23demonstrateIndependencev,(.L_x_7 - _Z23demonstrateIndependencev)
        .other          _Z23demonstrateIndependencev,@"STO_CUDA_ENTRY STV_DEFAULT"
_Z23demonstrateIndependencev:
.text._Z23demonstrateIndependencev:
[----:B------:R-:W0:Y:S01]  /*0000*/  LDC R1, c[0x0][0x37c] ;  /* 0x0000df00ff017b82 */ /* 0x000e220000000800 */
[----:B------:R-:W1:Y:S01]  /*0010*/  S2R R16, SR_TID.X ;  /* 0x0000000000107919 */ /* 0x000e620000002100 */
[----:B------:R-:W2:Y:S01]  /*0020*/  LDCU UR4, c[0x0][0x2f8] ;  /* 0x00005f00ff0477ac */ /* 0x000ea20008000800 */
[----:B0-----:R-:W-:Y:S02]  /*0030*/  VIADD R1, R1, 0xfffffff0 ;  /* 0xfffffff001017836 */ /* 0x001fe40000000000 */
[----:B------:R-:W-:Y:S01]  /*0040*/  IMAD.MOV.U32 R17, RZ, RZ, RZ ;  /* 0x000000ffff117224 */ /* 0x000fe200078e00ff */
[----:B------:R-:W0:Y:S02]  /*0050*/  LDCU UR5, c[0x0][0x2fc] ;  /* 0x00005f80ff0577ac */ /* 0x000e240008000800 */
[----:B--2---:R-:W-:-:S05]  /*0060*/  IADD3 R19, P0, PT, R1, UR4, RZ ;  /* 0x0000000401137c10 */ /* 0x004fca000ff1e0ff */
[----:B0-----:R-:W-:Y:S01]  /*0070*/  IMAD.X R22, RZ, RZ, UR5, P0 ;  /* 0x00000005ff167e24 */ /* 0x001fe200080e06ff */
[----:B-1----:R-:W-:-:S05]  /*0080*/  LOP3.LUT R0, R16, 0xffff, RZ, 0xc0, !PT ;  /* 0x0000ffff10007812 */ /* 0x002fca00078ec0ff */
[----:B------:R-:W-:-:S05]  /*0090*/  IMAD R0, R0, 0x5556, RZ ;  /* 0x0000555600007824 */ /* 0x000fca00078e02ff */
[----:B------:R-:W-:-:S04]  /*00a0*/  SHF.R.U32.HI R0, RZ, 0x10, R0 ;  /* 0x00000010ff007819 */ /* 0x000fc80000011600 */
[----:B------:R-:W-:-:S05]  /*00b0*/  PRMT R0, R0, 0x9910, RZ ;  /* 0x0000991000007816 */ /* 0x000fca00000000ff */
[----:B------:R-:W-:-:S04]  /*00c0*/  IMAD R0, R0, 0x3, RZ ;  /* 0x0000000300007824 */ /* 0x000fc800078e02ff */
[----:B------:R-:W-:-:S05]  /*00d0*/  IMAD.MOV R0, RZ, RZ, -R0 ;  /* 0x000000ffff007224 */ /* 0x000fca00078e0a00 */
[----:B------:R-:W-:-:S04]  /*00e0*/  PRMT R3, R0, 0x7710, RZ ;  /* 0x0000771000037816 */ /* 0x000fc800000000ff */
[----:B------:R-:W-:-:S04]  /*00f0*/  IADD3 R2, PT, PT, R16, 0x1, R3 ;  /* 0x0000000110027810 */ /* 0x000fc80007ffe003 */
[----:B------:R-:W-:-:S05]  /*0100*/  LOP3.LUT R2, R2, 0xffff, RZ, 0xc0, !PT ;  /* 0x0000ffff02027812 */ /* 0x000fca00078ec0ff */
[----:B------:R-:W-:-:S07]  /*0110*/  IMAD.MOV R18, RZ, RZ, -R2 ;  /* 0x000000ffff127224 */ /* 0x000fce00078e0a02 */
.L_x_1:
[----:B------:R-:W-:Y:S01]  /*0120*/  IADD3 R17, PT, PT, R17, 0x1, RZ ;  /* 0x0000000111117810 */ /* 0x000fe20007ffe0ff */
[----:B------:R0:W-:Y:S01]  /*0130*/  STL [R1+0x8], R2 ;  /* 0x0000080201007387 */ /* 0x0001e20000100800 */
[----:B------:R-:W-:Y:S01]  /*0140*/  MOV R0, 0x0 ;  /* 0x0000000000007802 */ /* 0x000fe20000000f00 */
[----:B------:R-:W1:Y:S01]  /*0150*/  LDCU.64 UR4, c[0x4][0x18] ;  /* 0x01000300ff0477ac */ /* 0x000e620008000a00 */
[----:B------:R-:W-:Y:S01]  /*0160*/  VIADD R18, R18, 0x1 ;  /* 0x0000000112127836 */ /* 0x000fe20000000000 */
[----:B------:R0:W-:Y:S01]  /*0170*/  STL.64 [R1], R16 ;  /* 0x0000001001007387 */ /* 0x0001e20000100a00 */
[----:B------:R0:W2:Y:S01]  /*0180*/  LDC.64 R8, c[0x4][R0] ;  /* 0x0100000000087b82 */ /* 0x0000a20000000a00 */
[----:B------:R-:W-:Y:S01]  /*0190*/  MOV R6, R19 ;  /* 0x0000001300067202 */ /* 0x000fe20000000f00 */
[----:B------:R-:W-:Y:S01]  /*01a0*/  IMAD.MOV.U32 R7, RZ, RZ, R22 ;  /* 0x000000ffff077224 */ /* 0x000fe200078e0016 */
[----:B------:R-:W-:-:S04]  /*01b0*/  ISETP.NE.AND P0, PT, R18, RZ, PT ;  /* 0x000000ff1200720c */ /* 0x000fc80003f05270 */
[----:B------:R-:W-:Y:S01]  /*01c0*/  P2R R23, PR, RZ, 0x1 ;  /* 0x00000001ff177803 */ /* 0x000fe20000000000 */
[----:B-1----:R-:W-:Y:S02]  /*01d0*/  IMAD.U32 R4, RZ, RZ, UR4 ;  /* 0x00000004ff047e24 */ /* 0x002fe4000f8e00ff */
[----:B0-----:R-:W-:-:S07]  /*01e0*/  IMAD.U32 R5, RZ, RZ, UR5 ;  /* 0x00000005ff057e24 */ /* 0x001fce000f8e00ff */
[----:B------:R-:W-:-:S07]  /*01f0*/  LEPC R20, `(.L_x_0) ;  /* 0x000000001014794e */ /* 0x000fce0000000000 */
[----:B--2---:R-:W-:Y:S05]  /*0200*/  CALL.ABS.NOINC R8 ;  /* 0x0000000008007343 */ /* 0x004fea0003c00000 */
.L_x_0:
[----:B------:R-:W-:-:S13]  /*0210*/  ISETP.NE.AND P6, PT, R23, RZ, PT ;  /* 0x000000ff1700720c */ /* 0x000fda0003fc5270 */
[----:B------:R-:W-:Y:S05]  /*0220*/  @P6 BRA `(.L_x_1) ;  /* 0xfffffffc00bc6947 */ /* 0x000fea000383ffff */
[----:B------:R-:W-:Y:S05]  /*0230*/  EXIT ;  /* 0x000000000000794d */ /* 0x000fea0003800000 */
.L_x_2:
[----:B------:R-:W-:-:S00]  /*0240*/  BRA `(.L_x_2) ;  /* 0xfffffffc00fc7947 */ /* 0x000fc0000383ffff */
[----:B------:R-:W-:-:S00]  /*0250*/  NOP ;  /* 0x0000000000007918 */ /* 0x000fc00000000000 */
        /* <DEDUP_REMOVED lines=10> */
.L_x_7:


//--------------------- .text._Z10doMathWorkv     --------------------------
	.section	.text._Z10doMathWorkv,"ax",@progbits
	.align	128
        .global         _Z10doMathWorkv
        .type           _Z10doMathWorkv,@function
        .size           _Z10doMathWorkv,(.L_x_8 - _Z10doMathWorkv)
        .other          _Z10doMathWorkv,@"STO_CUDA_ENTRY STV_DEFAULT"
_Z10doMathWorkv:
.text._Z10doMathWorkv:
[----:B------:R-:W0:Y:S01]  /*0000*/  LDC R1, c[0x0][0x37c] ;  /* 0x0000df00ff017b82 */ /* 0x000e220000000800 */
[----:B------:R-:W1:Y:S01]  /*0010*/  S2R R8, SR_TID.X ;  /* 0x0000000000087919 */ /* 0x000e620000002100 */
[----:B------:R-:W-:Y:S01]  /*0020*/  MOV R2, 0x0 ;  /* 0x0000000000027802 */ /* 0x000fe20000000f00 */
[----:B0-----:R-:W-:Y:S01]  /*0030*/  VIADD R1, R1, 0xfffffff0 ;  /* 0xfffffff001017836 */ /* 0x001fe20000000000 */
[----:B------:R-:W0:Y:S04]  /*0040*/  LDCU UR4, c[0x0][0x2f8] ;  /* 0x00005f00ff0477ac */ /* 0x000e280008000800 */
[----:B------:R-:W2:Y:S01]  /*0050*/  LDC.64 R2, c[0x4][R2] ;  /* 0x0100000002027b82 */ /* 0x000ea20000000a00 */
[----:B------:R-:W3:Y:S01]  /*0060*/  LDCU.64 UR6, c[0x4][0x10] ;  /* 0x01000200ff0677ac */ /* 0x000ee20008000a00 */
[----:B------:R-:W4:Y:S01]  /*0070*/  LDCU UR5, c[0x0][0x2fc] ;  /* 0x00005f80ff0577ac */ /* 0x000f220008000800 */
[----:B0-----:R-:W-:Y:S01]  /*0080*/  IADD3 R6, P0, PT, R1, UR4, RZ ;  /* 0x0000000401067c10 */ /* 0x001fe2000ff1e0ff */
[----:B---3--:R-:W-:Y:S01]  /*0090*/  IMAD.U32 R4, RZ, RZ, UR6 ;  /* 0x00000006ff047e24 */ /* 0x008fe2000f8e00ff */
[----:B------:R-:W-:-:S03]  /*00a0*/  MOV R5, UR7 ;  /* 0x0000000700057c02 */ /* 0x000fc60008000f00 */
[----:B----4-:R-:W-:Y:S01]  /*00b0*/  IMAD.X R7, RZ, RZ, UR5, P0 ;  /* 0x00000005ff077e24 */ /* 0x010fe200080e06ff */
[-C--:B-1----:R-:W-:Y:S01]  /*00c0*/  MOV R9, R8.reuse ;  /* 0x0000000800097202 */ /* 0x082fe20000000f00 */
[----:B------:R-:W-:-:S04]  /*00d0*/  IMAD R0, R8, R8, RZ ;  /* 0x0000000808007224 */ /* 0x000fc800078e02ff */
[----:B------:R0:W-:Y:S04]  /*00e0*/  STL.64 [R1], R8 ;  /* 0x0000000801007387 */ /* 0x0001e80000100a00 */
[----:B------:R0:W-:Y:S02]  /*00f0*/  STL [R1+0x8], R0 ;  /* 0x0000080001007387 */ /* 0x0001e40000100800 */
[----:B------:R-:W-:-:S07]  /*0100*/  LEPC R20, `(.L_x_3) ;  /* 0x000000001014794e */ /* 0x000fce0000000000 */
[----:B0-2---:R-:W-:Y:S05]  /*0110*/  CALL.ABS.NOINC R2 ;  /* 0x0000000002007343 */ /* 0x005fea0003c00000 */
.L_x_3:
[----:B------:R-:W-:Y:S05]  /*0120*/  EXIT ;  /* 0x000000000000794d */ /* 0x000fea0003800000 */
.L_x_4:
        /* <DEDUP_REMOVED lines=13> */
.L_x_8:


//--------------------- .text._Z13printThreadIDv  --------------------------
	.section	.text._Z13printThreadIDv,"ax",@progbits
	.align	128
        .global         _Z13printThreadIDv
        .type           _Z13printThreadIDv,@function
        .size           _Z13printThreadIDv,(.L_x_9 - _Z13printThreadIDv)
        .other          _Z13printThreadIDv,@"STO_CUDA_ENTRY STV_DEFAULT"
_Z13printThreadIDv:
.text._Z13printThreadIDv:
[----:B------:R-:W0:Y:S01]  /*0000*/  LDC R1, c[0x0][0x37c] ;  /* 0x0000df00ff017b82 */ /* 0x000e220000000800 */
[----:B------:R-:W1:Y:S01]  /*0010*/  S2R R8, SR_TID.X ;  /* 0x0000000000087919 */ /* 0x000e620000002100 */
[----:B0-----:R-:W-:Y:S01]  /*0020*/  VIADD R1, R1, 0xfffffff8 ;  /* 0xfffffff801017836 */ /* 0x001fe20000000000 */
[----:B------:R-:W-:Y:S01]  /*0030*/  MOV R0, 0x0 ;  /* 0x0000000000007802 */ /* 0x000fe20000000f00 */
[----:B------:R-:W0:Y:S04]  /*0040*/  LDCU UR4, c[0x0][0x2f8] ;  /* 0x00005f00ff0477ac */ /* 0x000e280008000800 */
[----:B------:R2:W3:Y:S01]  /*0050*/  LDC.64 R2, c[0x4][R0] ;  /* 0x0100000000027b82 */ /* 0x0004e20000000a00 */
[----:B------:R-:W4:Y:S01]  /*0060*/  LDCU.64 UR6, c[0x4][0x8] ;  /* 0x01000100ff0677ac */ /* 0x000f220008000a00 */
[----:B------:R-:W5:Y:S01]  /*0070*/  LDCU UR5, c[0x0][0x2fc] ;  /* 0x00005f80ff0577ac */ /* 0x000f620008000800 */
[----:B0-----:R-:W-:Y:S01]  /*0080*/  IADD3 R6, P0, PT, R1, UR4, RZ ;  /* 0x0000000401067c10 */ /* 0x001fe2000ff1e0ff */
[----:B----4-:R-:W-:Y:S01]  /*0090*/  IMAD.U32 R4, RZ, RZ, UR6 ;  /* 0x00000006ff047e24 */ /* 0x010fe2000f8e00ff */
[----:B------:R-:W-:-:S03]  /*00a0*/  MOV R5, UR7 ;  /* 0x0000000700057c02 */ /* 0x000fc60008000f00 */
[----:B-----5:R-:W-:Y:S01]  /*00b0*/  IMAD.X R7, RZ, RZ, UR5, P0 ;  /* 0x00000005ff077e24 */ /* 0x020fe200080e06ff */
[----:B-1----:R2:W-:Y:S07]  /*00c0*/  STL [R1], R8 ;  /* 0x0000000801007387 */ /* 0x0025ee0000100800 */
[----:B------:R-:W-:-:S07]  /*00d0*/  LEPC R20, `(.L_x_5) ;  /* 0x000000001014794e */ /* 0x000fce0000000000 */
[----:B--23--:R-:W-:Y:S05]  /*00e0*/  CALL.ABS.NOINC R2 ;  /* 0x0000000002007343 */ /* 0x00cfea0003c00000 */
.L_x_5:
[----:B------:R-:W-:Y:S05]  /*00f0*/  EXIT ;  /* 0x000000000000794d */ /* 0x000fea0003800000 */
.L_x_6:
        /* <DEDUP_REMOVED lines=16> */
.L_x_9:


//--------------------- .nv.global.init           --------------------------
	.section	.nv.global.init,"aw",@progbits
.nv.global.init:
	.type		$str$1,@object
	.size		$str$1,($str$2 - $str$1)
$str$1:
        /*0000*/ 	.byte	0x54, 0x68, 0x72, 0x65, 0x61, 0x64, 0x20, 0x25, 0x64, 0x3a, 0x20, 0x25, 0x64, 0x20, 0x73, 0x71
        /*0010*/ 	.byte	0x75, 0x61, 0x72, 0x65, 0x64, 0x20, 0x3d, 0x20, 0x25, 0x64, 0x0a, 0x00
	.type		$str$2,@object
	.size		$str$2,($str - $str$2)
$str$2:
        /*001c*/ 	.byte	0x54, 0x68, 0x72, 0x65, 0x61, 0x64, 0x20, 0x25, 0x64, 0x3a, 0x20, 0x44, 0x6f, 0x69, 0x6e, 0x67
        /*002c*/ 	.byte	0x20, 0x77, 0x6f, 0x72, 0x6b, 0x20, 0x69, 0x74, 0x65, 0x72, 0x61, 0x74, 0x69, 0x6f, 0x6e, 0x20
        /*003c*/ 	.byte	0x25, 0x64, 0x2f, 0x25, 0x64, 0x0a, 0x00
	.type		$str,@object
	.size		$str,(.L_0 - $str)
$str:
        /*0043*/ 	.byte	0x54, 0x68, 0x72, 0x65, 0x61, 0x64, 0x20, 0x25, 0x64, 0x3a, 0x20, 0x49, 0x27, 0x6d, 0x20, 0x72
        /*0053*/ 	.byte	0x75, 0x6e, 0x6e, 0x69, 0x6e, 0x67, 0x20, 0x6f, 0x6e, 0x20, 0x61, 0x20, 0x47, 0x50, 0x55, 0x20
        /*0063*/ 	.byte	0x63, 0x6f, 0x72, 0x65, 0x21, 0x0a, 0x00
.L_0:


//--------------------- .nv.shared.reserved.0     --------------------------
	.section	.nv.shared.reserved.0,"aw",@nobits
	.weak		__nv_reservedSMEM_offset_0_alias
	.size		__nv_reservedSMEM_offset_0_alias, 0, 64
	.other		__nv_reservedSMEM_offset_0_alias,@"STO_CUDA_RESERVED_SHARED STV_DEFAULT"
__nv_reservedSMEM_offset_0_alias:
	.zero		0
	.zero		64


//--------------------- .nv.constant0._Z23demonstrateIndependencev --------------------------
	.section	.nv.constant0._Z23demonstrateIndependencev,"a",@progbits
	.sectionflags	@""
	.align	4
.nv.constant0._Z23demonstrateIndependencev:
	.zero		896


//--------------------- .nv.constant0._Z10doMathWorkv --------------------------
	.section	.nv.constant0._Z10doMathWorkv,"a",@progbits
	.sectionflags	@""
	.align	4
.nv.constant0._Z10doMathWorkv:
	.zero		896


//--------------------- .nv.constant0._Z13printThreadIDv --------------------------
	.section	.nv.constant0._Z13printThreadIDv,"a",@progbits
	.sectionflags	@""
	.align	4
.nv.constant0._Z13printThreadIDv:
	.zero		896


//--------------------- SYMBOLS --------------------------

	.type		.nv.reservedSmem.offset0,@object
	.size		.nv.reservedSmem.offset0,0x4
	.type		vprintf,@function
